//
// Generated by NVIDIA NVVM Compiler
//
// Compiler Build ID: CL-36424714
// Cuda compilation tools, release 13.0, V13.0.88
// Based on NVVM 20.0.0
//

.version 9.0
.target sm_100
.address_size 64

	// .globl	enhance_kernel
// _ZZ14enhance_kernelE9tile_luma has been demoted

.visible .entry enhance_kernel(
	.param .u64 .ptr .align 1 enhance_kernel_param_0,
	.param .u64 .ptr .align 1 enhance_kernel_param_1,
	.param .u32 enhance_kernel_param_2,
	.param .u32 enhance_kernel_param_3,
	.param .f32 enhance_kernel_param_4,
	.param .f32 enhance_kernel_param_5
)
{
	.reg .pred 	%p<26>;
	.reg .b16 	%rs<10>;
	.reg .b32 	%r<72>;
	.reg .b32 	%f<122>;
	.reg .b64 	%rd<29>;
	// demoted variable
	.shared .align 4 .b8 _ZZ14enhance_kernelE9tile_luma[1360];
	ld.param.u64 	%rd6, [enhance_kernel_param_0];
	ld.param.u64 	%rd5, [enhance_kernel_param_1];
	ld.param.u32 	%r15, [enhance_kernel_param_2];
	ld.param.u32 	%r16, [enhance_kernel_param_3];
	ld.param.f32 	%f8, [enhance_kernel_param_4];
	cvta.to.global.u64 	%rd1, %rd6;
	mov.u32 	%r1, %tid.x;
	mov.u32 	%r2, %tid.y;
	mov.u32 	%r17, %ctaid.x;
	shl.b32 	%r18, %r17, 5;
	mov.u32 	%r19, %ctaid.y;
	shl.b32 	%r20, %r19, 3;
	add.s32 	%r3, %r18, %r1;
	add.s32 	%r4, %r20, %r2;
	mul.lo.s32 	%r21, %r16, %r15;
	mul.wide.s32 	%rd7, %r21, 2;
	add.s64 	%rd2, %rd1, %rd7;
	add.s64 	%rd3, %rd2, %rd7;
	setp.gt.u32 	%p2, %r2, 9;
	@%p2 bra 	$L__BB0_7;
	add.s32 	%r22, %r3, %r1;
	min.s32 	%r23, %r22, %r15;
	add.s32 	%r24, %r23, -1;
	setp.gt.s32 	%p3, %r22, 0;
	selp.b32 	%r25, %r24, 0, %p3;
	add.s32 	%r26, %r15, -1;
	setp.lt.s32 	%p4, %r22, 0;
	min.s32 	%r27, %r22, %r26;
	selp.b32 	%r5, 0, %r27, %p4;
	add.s32 	%r28, %r25, 1;
	setp.eq.s32 	%p5, %r5, %r28;
	and.b32  	%r29, %r25, 1;
	setp.eq.b32 	%p6, %r29, 1;
	not.pred 	%p7, %p6;
	and.pred  	%p1, %p5, %p7;
	cvt.s64.s32 	%rd4, %r25;
	shl.b32 	%r30, %r1, 3;
	mad.lo.s32 	%r31, %r2, 136, %r30;
	mov.u32 	%r32, _ZZ14enhance_kernelE9tile_luma;
	add.s32 	%r33, %r31, %r32;
	add.s32 	%r70, %r33, 4;
	not.pred 	%p10, %p1;
	mov.u32 	%r69, %r4;
	mov.u32 	%r71, %r2;
$L__BB0_2:
	mov.u32 	%r9, %r71;
	setp.gt.u32 	%p8, %r1, 16;
	setp.eq.s32 	%p9, %r69, 0;
	min.s32 	%r34, %r69, %r16;
	add.s32 	%r35, %r34, -1;
	selp.b32 	%r36, 0, %r35, %p9;
	mul.lo.s32 	%r10, %r36, %r15;
	@%p8 bra 	$L__BB0_6;
	@%p10 bra 	$L__BB0_5;
	cvt.s64.s32 	%rd16, %r10;
	add.s64 	%rd17, %rd16, %rd4;
	shl.b64 	%rd18, %rd17, 1;
	add.s64 	%rd19, %rd1, %rd18;
	ld.global.nc.u32 	%r40, [%rd19];
	add.s64 	%rd20, %rd2, %rd18;
	ld.global.nc.u32 	%r42, [%rd20];
	add.s64 	%rd21, %rd3, %rd18;
	ld.global.nc.u32 	%r44, [%rd21];
	// begin inline asm
	{.reg .f16 low,high;
  mov.b32 {low,high},%r40;
  cvt.f32.f16 %f21, low;}

	// end inline asm
	// begin inline asm
	{.reg .f16 low,high;
  mov.b32 {low,high},%r40;
  cvt.f32.f16 %f22, high;}

	// end inline asm
	// begin inline asm
	{.reg .f16 low,high;
  mov.b32 {low,high},%r42;
  cvt.f32.f16 %f23, low;}

	// end inline asm
	// begin inline asm
	{.reg .f16 low,high;
  mov.b32 {low,high},%r42;
  cvt.f32.f16 %f24, high;}

	// end inline asm
	// begin inline asm
	{.reg .f16 low,high;
  mov.b32 {low,high},%r44;
  cvt.f32.f16 %f25, low;}

	// end inline asm
	// begin inline asm
	{.reg .f16 low,high;
  mov.b32 {low,high},%r44;
  cvt.f32.f16 %f26, high;}

	// end inline asm
	mul.f32 	%f27, %f21, 0f3E991687;
	fma.rn.f32 	%f28, %f23, 0f3F1645A2, %f27;
	fma.rn.f32 	%f29, %f25, 0f3DE978D5, %f28;
	mul.f32 	%f30, %f22, 0f3E991687;
	fma.rn.f32 	%f31, %f24, 0f3F1645A2, %f30;
	fma.rn.f32 	%f32, %f26, 0f3DE978D5, %f31;
	st.shared.f32 	[%r70+-4], %f29;
	st.shared.f32 	[%r70], %f32;
	bra.uni 	$L__BB0_6;
$L__BB0_5:
	cvt.u32.u64 	%r37, %rd4;
	add.s32 	%r38, %r10, %r37;
	add.s32 	%r39, %r10, %r5;
	mul.wide.s32 	%rd8, %r38, 2;
	add.s64 	%rd9, %rd1, %rd8;
	ld.global.nc.u16 	%rs1, [%rd9];
	// begin inline asm
	{  cvt.f32.f16 %f9, %rs1;}

	// end inline asm
	add.s64 	%rd10, %rd2, %rd8;
	ld.global.nc.u16 	%rs2, [%rd10];
	// begin inline asm
	{  cvt.f32.f16 %f10, %rs2;}

	// end inline asm
	add.s64 	%rd11, %rd3, %rd8;
	ld.global.nc.u16 	%rs3, [%rd11];
	// begin inline asm
	{  cvt.f32.f16 %f11, %rs3;}

	// end inline asm
	mul.wide.s32 	%rd12, %r39, 2;
	add.s64 	%rd13, %rd1, %rd12;
	ld.global.nc.u16 	%rs4, [%rd13];
	// begin inline asm
	{  cvt.f32.f16 %f12, %rs4;}

	// end inline asm
	add.s64 	%rd14, %rd2, %rd12;
	ld.global.nc.u16 	%rs5, [%rd14];
	// begin inline asm
	{  cvt.f32.f16 %f13, %rs5;}

	// end inline asm
	add.s64 	%rd15, %rd3, %rd12;
	ld.global.nc.u16 	%rs6, [%rd15];
	// begin inline asm
	{  cvt.f32.f16 %f14, %rs6;}

	// end inline asm
	mul.f32 	%f15, %f9, 0f3E991687;
	fma.rn.f32 	%f16, %f10, 0f3F1645A2, %f15;
	fma.rn.f32 	%f17, %f11, 0f3DE978D5, %f16;
	st.shared.f32 	[%r70+-4], %f17;
	mul.f32 	%f18, %f12, 0f3E991687;
	fma.rn.f32 	%f19, %f13, 0f3F1645A2, %f18;
	fma.rn.f32 	%f20, %f14, 0f3DE978D5, %f19;
	st.shared.f32 	[%r70], %f20;
$L__BB0_6:
	add.s32 	%r71, %r9, 8;
	add.s32 	%r70, %r70, 1088;
	add.s32 	%r69, %r69, 8;
	setp.lt.u32 	%p11, %r9, 2;
	@%p11 bra 	$L__BB0_2;
$L__BB0_7:
	bar.sync 	0;
	setp.ge.s32 	%p12, %r3, %r15;
	setp.ge.s32 	%p13, %r4, %r16;
	or.pred  	%p14, %p12, %p13;
	@%p14 bra 	$L__BB0_11;
	setp.gt.s32 	%p15, %r3, 0;
	selp.u32 	%r47, 1, 0, %p15;
	add.s32 	%r48, %r3, 1;
	setp.lt.s32 	%p16, %r48, %r15;
	selp.u32 	%r49, 1, 0, %p16;
	setp.ne.s32 	%p17, %r4, 0;
	selp.u32 	%r50, 1, 0, %p17;
	add.s32 	%r51, %r4, 1;
	setp.lt.s32 	%p18, %r51, %r16;
	selp.u32 	%r52, 1, 0, %p18;
	selp.b32 	%r53, 2, 1, %p15;
	add.s32 	%r54, %r53, %r49;
	selp.b32 	%r55, 2, 1, %p17;
	add.s32 	%r56, %r55, %r52;
	mul.lo.s32 	%r57, %r56, %r54;
	mad.lo.s32 	%r14, %r15, %r4, %r3;
	mov.u32 	%r58, _ZZ14enhance_kernelE9tile_luma;
	mad.lo.s32 	%r59, %r2, 136, %r58;
	shl.b32 	%r60, %r1, 2;
	add.s32 	%r61, %r59, %r60;
	ld.shared.f32 	%f37, [%r61+140];
	mul.wide.s32 	%rd22, %r14, 2;
	add.s64 	%rd23, %rd1, %rd22;
	ld.global.nc.u16 	%rs7, [%rd23];
	// begin inline asm
	{  cvt.f32.f16 %f33, %rs7;}

	// end inline asm
	add.s64 	%rd24, %rd2, %rd22;
	ld.global.nc.u16 	%rs8, [%rd24];
	// begin inline asm
	{  cvt.f32.f16 %f34, %rs8;}

	// end inline asm
	add.s64 	%rd25, %rd3, %rd22;
	ld.global.nc.u16 	%rs9, [%rd25];
	// begin inline asm
	{  cvt.f32.f16 %f35, %rs9;}

	// end inline asm
	and.b32  	%r62, %r47, %r50;
	ld.shared.f32 	%f38, [%r61];
	cvt.rn.f32.u32 	%f39, %r62;
	fma.rn.f32 	%f40, %f38, %f39, 0f00000000;
	setp.eq.s32 	%p19, %r62, 0;
	min.f32 	%f41, %f38, 0f3F800000;
	selp.f32 	%f42, 0f3F800000, %f41, %p19;
	max.f32 	%f43, %f38, 0fBF800000;
	selp.f32 	%f44, 0f00000000, %f43, %p19;
	ld.shared.f32 	%f45, [%r61+4];
	selp.f32 	%f46, 0f3F800000, 0f00000000, %p17;
	fma.rn.f32 	%f47, %f45, %f46, %f40;
	selp.f32 	%f48, %f45, 0f3F800000, %p17;
	min.f32 	%f49, %f42, %f48;
	selp.f32 	%f50, %f45, 0f00000000, %p17;
	max.f32 	%f51, %f44, %f50;
	and.b32  	%r63, %r49, %r50;
	ld.shared.f32 	%f52, [%r61+8];
	cvt.rn.f32.u32 	%f53, %r63;
	fma.rn.f32 	%f54, %f52, %f53, %f47;
	setp.eq.s32 	%p20, %r63, 0;
	selp.f32 	%f55, 0f3F800000, %f52, %p20;
	min.f32 	%f56, %f49, %f55;
	selp.f32 	%f57, 0f00000000, %f52, %p20;
	max.f32 	%f58, %f51, %f57;
	ld.shared.f32 	%f59, [%r61+136];
	selp.f32 	%f60, 0f3F800000, 0f00000000, %p15;
	fma.rn.f32 	%f61, %f59, %f60, %f54;
	selp.f32 	%f62, %f59, 0f3F800000, %p15;
	min.f32 	%f63, %f56, %f62;
	selp.f32 	%f64, %f59, 0f00000000, %p15;
	max.f32 	%f65, %f58, %f64;
	add.f32 	%f66, %f61, %f37;
	min.f32 	%f67, %f63, %f37;
	max.f32 	%f68, %f65, %f37;
	ld.shared.f32 	%f69, [%r61+144];
	selp.f32 	%f70, 0f3F800000, 0f00000000, %p16;
	fma.rn.f32 	%f71, %f69, %f70, %f66;
	selp.f32 	%f72, %f69, 0f3F800000, %p16;
	min.f32 	%f73, %f67, %f72;
	selp.f32 	%f74, %f69, 0f00000000, %p16;
	max.f32 	%f75, %f68, %f74;
	and.b32  	%r64, %r47, %r52;
	ld.shared.f32 	%f76, [%r61+272];
	cvt.rn.f32.u32 	%f77, %r64;
	fma.rn.f32 	%f78, %f76, %f77, %f71;
	setp.eq.s32 	%p21, %r64, 0;
	selp.f32 	%f79, 0f3F800000, %f76, %p21;
	min.f32 	%f80, %f73, %f79;
	selp.f32 	%f81, 0f00000000, %f76, %p21;
	max.f32 	%f82, %f75, %f81;
	ld.shared.f32 	%f83, [%r61+276];
	selp.f32 	%f84, 0f3F800000, 0f00000000, %p18;
	fma.rn.f32 	%f85, %f83, %f84, %f78;
	selp.f32 	%f86, %f83, 0f3F800000, %p18;
	min.f32 	%f87, %f80, %f86;
	selp.f32 	%f88, %f83, 0f00000000, %p18;
	max.f32 	%f89, %f82, %f88;
	and.b32  	%r65, %r49, %r52;
	ld.shared.f32 	%f90, [%r61+280];
	cvt.rn.f32.u32 	%f91, %r65;
	fma.rn.f32 	%f92, %f90, %f91, %f85;
	setp.eq.s32 	%p22, %r65, 0;
	selp.f32 	%f93, 0f3F800000, %f90, %p22;
	min.f32 	%f94, %f87, %f93;
	selp.f32 	%f95, 0f00000000, %f90, %p22;
	max.f32 	%f96, %f89, %f95;
	setp.eq.s32 	%p23, %r57, 6;
	selp.f32 	%f97, 0f3E2AAAAB, 0f3E800000, %p23;
	setp.eq.s32 	%p24, %r57, 9;
	selp.f32 	%f98, 0f3DE38E39, %f97, %p24;
	mul.f32 	%f99, %f98, %f92;
	sub.f32 	%f100, %f37, %f99;
	sub.f32 	%f101, %f96, %f94;
	add.f32 	%f102, %f101, 0f3DCCCCCD;
	div.approx.f32 	%f103, %f101, %f102;
	mul.f32 	%f104, %f8, %f103;
	fma.rn.f32 	%f105, %f100, %f104, %f37;
	min.f32 	%f106, %f105, %f96;
	max.f32 	%f107, %f106, %f94;
	max.f32 	%f108, %f37, 0f358637BD;
	div.approx.f32 	%f4, %f107, %f108;
	max.f32 	%f109, %f33, %f34;
	max.f32 	%f5, %f109, %f35;
	setp.leu.f32 	%p25, %f5, 0f00000000;
	mov.f32 	%f121, 0f3F800000;
	@%p25 bra 	$L__BB0_10;
	mov.f32 	%f110, 0f3F800000;
	div.approx.f32 	%f121, %f110, %f5;
$L__BB0_10:
	min.f32 	%f111, %f4, %f121;
	mul.f32 	%f112, %f33, %f111;
	cvt.sat.f32.f32 	%f113, %f112;
	fma.rn.f32 	%f114, %f113, 0f437F0000, 0f3F000000;
	cvt.rzi.u32.f32 	%r66, %f114;
	cvta.to.global.u64 	%rd26, %rd5;
	mul.wide.s32 	%rd27, %r14, 3;
	add.s64 	%rd28, %rd26, %rd27;
	st.global.u8 	[%rd28], %r66;
	mul.f32 	%f115, %f34, %f111;
	cvt.sat.f32.f32 	%f116, %f115;
	fma.rn.f32 	%f117, %f116, 0f437F0000, 0f3F000000;
	cvt.rzi.u32.f32 	%r67, %f117;
	st.global.u8 	[%rd28+1], %r67;
	mul.f32 	%f118, %f35, %f111;
	cvt.sat.f32.f32 	%f119, %f118;
	fma.rn.f32 	%f120, %f119, 0f437F0000, 0f3F000000;
	cvt.rzi.u32.f32 	%r68, %f120;
	st.global.u8 	[%rd28+2], %r68;
$L__BB0_11:
	ret;

}
	// .globl	bgr_u8_to_rgb_f16_planar_vectorized
.visible .entry bgr_u8_to_rgb_f16_planar_vectorized(
	.param .u64 .ptr .align 1 bgr_u8_to_rgb_f16_planar_vectorized_param_0,
	.param .u64 .ptr .align 1 bgr_u8_to_rgb_f16_planar_vectorized_param_1,
	.param .u32 bgr_u8_to_rgb_f16_planar_vectorized_param_2,
	.param .u32 bgr_u8_to_rgb_f16_planar_vectorized_param_3
)
{
	.reg .pred 	%p<4>;
	.reg .b16 	%rs<10>;
	.reg .b32 	%r<16>;
	.reg .b32 	%f<7>;
	.reg .b64 	%rd<12>;

	ld.param.u64 	%rd1, [bgr_u8_to_rgb_f16_planar_vectorized_param_0];
	ld.param.u64 	%rd2, [bgr_u8_to_rgb_f16_planar_vectorized_param_1];
	ld.param.u32 	%r3, [bgr_u8_to_rgb_f16_planar_vectorized_param_2];
	ld.param.u32 	%r5, [bgr_u8_to_rgb_f16_planar_vectorized_param_3];
	mov.u32 	%r6, %ntid.x;
	mov.u32 	%r7, %ctaid.x;
	mov.u32 	%r8, %tid.x;
	mad.lo.s32 	%r1, %r6, %r7, %r8;
	mov.u32 	%r9, %ntid.y;
	mov.u32 	%r10, %ctaid.y;
	mov.u32 	%r11, %tid.y;
	mad.lo.s32 	%r12, %r9, %r10, %r11;
	setp.ge.s32 	%p1, %r1, %r3;
	setp.ge.s32 	%p2, %r12, %r5;
	or.pred  	%p3, %p1, %p2;
	@%p3 bra 	$L__BB1_2;
	cvta.to.global.u64 	%rd3, %rd1;
	cvta.to.global.u64 	%rd4, %rd2;
	mad.lo.s32 	%r13, %r3, %r12, %r1;
	mul.lo.s32 	%r14, %r13, 3;
	mul.lo.s32 	%r15, %r5, %r3;
	cvt.s64.s32 	%rd5, %r14;
	add.s64 	%rd6, %rd3, %rd5;
	ld.global.nc.u8 	%rs4, [%rd6+2];
	cvt.u16.u8 	%rs5, %rs4;
	ld.global.nc.u8 	%rs6, [%rd6+1];
	cvt.u16.u8 	%rs7, %rs6;
	ld.global.nc.u8 	%rs8, [%rd6];
	cvt.u16.u8 	%rs9, %rs8;
	cvt.rn.f32.u16 	%f4, %rs5;
	mul.f32 	%f1, %f4, 0f3B808081;
	cvt.rn.f32.u16 	%f5, %rs7;
	mul.f32 	%f2, %f5, 0f3B808081;
	cvt.rn.f32.u16 	%f6, %rs9;
	mul.f32 	%f3, %f6, 0f3B808081;
	// begin inline asm
	{  cvt.rn.f16.f32 %rs1, %f1;}

	// end inline asm
	mul.wide.s32 	%rd7, %r13, 2;
	add.s64 	%rd8, %rd4, %rd7;
	st.global.u16 	[%rd8], %rs1;
	// begin inline asm
	{  cvt.rn.f16.f32 %rs2, %f2;}

	// end inline asm
	mul.wide.s32 	%rd9, %r15, 2;
	add.s64 	%rd10, %rd8, %rd9;
	st.global.u16 	[%rd10], %rs2;
	// begin inline asm
	{  cvt.rn.f16.f32 %rs3, %f3;}

	// end inline asm
	add.s64 	%rd11, %rd10, %rd9;
	st.global.u16 	[%rd11], %rs3;
$L__BB1_2:
	ret;

}


// ===== COMPILED SASS (sm_100) =====

	.target	sm_100

	.elftype	@"ET_EXEC"


//--------------------- .note.nv.tkinfo           --------------------------
	.section	.note.nv.tkinfo,"",@"SHT_NOTE"
	.sectionflags	@"SHF_NOTE_NV_TKINFO"
	.tkinfo
        /*0018*/ 	.word	0x00000002
        /*0030*/ 	.string	""
        /*0030*/ 	.string	"ptxas"
        /*0030*/ 	.string	"Cuda compilation tools, release 13.0, V13.0.88"
        /*0030*/ 	.string	"Build cuda_13.0.r13.0/compiler.36424714_0"
        /*0030*/ 	.string	"-arch sm_100 -m 64 "



//--------------------- .note.nv.cuinfo           --------------------------
	.section	.note.nv.cuinfo,"",@"SHT_NOTE"
	.sectionflags	@"SHF_NOTE_NV_CUINFO"
        /*0018*/ 	.short	0x0002
        /*001a*/ 	.short	0x0064
        /*001c*/ 	.short	0x0082
	.zero		2


//--------------------- .nv.info                  --------------------------
	.section	.nv.info,"",@"SHT_CUDA_INFO"
	.align	4


	//----- nvinfo : EIATTR_REGCOUNT
	.align		4
        /*0000*/ 	.byte	0x04, 0x2f
        /*0002*/ 	.short	(.L_1 - .L_0)
	.align		4
.L_0:
        /*0004*/ 	.word	index@(enhance_kernel)
        /*0008*/ 	.word	0x00000020


	//----- nvinfo : EIATTR_FRAME_SIZE
	.align		4
.L_1:
        /*000c*/ 	.byte	0x04, 0x11
        /*000e*/ 	.short	(.L_3 - .L_2)
	.align		4
.L_2:
        /*0010*/ 	.word	index@(enhance_kernel)
        /*0014*/ 	.word	0x00000000


	//----- nvinfo : EIATTR_REGCOUNT
	.align		4
.L_3:
        /*0018*/ 	.byte	0x04, 0x2f
        /*001a*/ 	.short	(.L_5 - .L_4)
	.align		4
.L_4:
        /*001c*/ 	.word	index@(bgr_u8_to_rgb_f16_planar_vectorized)
        /*0020*/ 	.word	0x0000000e


	//----- nvinfo : EIATTR_FRAME_SIZE
	.align		4
.L_5:
        /*0024*/ 	.byte	0x04, 0x11
        /*0026*/ 	.short	(.L_7 - .L_6)
	.align		4
.L_6:
        /*0028*/ 	.word	index@(bgr_u8_to_rgb_f16_planar_vectorized)
        /*002c*/ 	.word	0x00000000


	//----- nvinfo : EIATTR_MIN_STACK_SIZE
	.align		4
.L_7:
        /*0030*/ 	.byte	0x04, 0x12
        /*0032*/ 	.short	(.L_9 - .L_8)
	.align		4
.L_8:
        /*0034*/ 	.word	index@(bgr_u8_to_rgb_f16_planar_vectorized)
        /*0038*/ 	.word	0x00000000


	//----- nvinfo : EIATTR_MIN_STACK_SIZE
	.align		4
.L_9:
        /*003c*/ 	.byte	0x04, 0x12
        /*003e*/ 	.short	(.L_11 - .L_10)
	.align		4
.L_10:
        /*0040*/ 	.word	index@(enhance_kernel)
        /*0044*/ 	.word	0x00000000
.L_11:


//--------------------- .nv.compat                --------------------------
	.section	.nv.compat,"",@"SHT_CUDA_COMPAT_INFO"
	.align	4
        /*0000*/ 	.byte	0x02, 0x09, 0x00, 0x00, 0x02, 0x02, 0x01, 0x00, 0x02, 0x05, 0x05, 0x00, 0x03, 0x07, 0x01, 0x01
        /*0010*/ 	.byte	0x02, 0x03, 0x00, 0x00, 0x02, 0x06, 0x01, 0x00, 0x04, 0x0b, 0x08, 0x00, 0x01, 0x00, 0x00, 0x00
        /*0020*/ 	.byte	0x00, 0x00, 0x00, 0x00


//--------------------- .nv.info.bgr_u8_to_rgb_f16_planar_vectorized --------------------------
	.section	.nv.info.bgr_u8_to_rgb_f16_planar_vectorized,"",@"SHT_CUDA_INFO"
	.sectionflags	@""
	.align	4


	//----- nvinfo : EIATTR_CUDA_API_VERSION
	.align		4
        /*0000*/ 	.byte	0x04, 0x37
        /*0002*/ 	.short	(.L_13 - .L_12)
.L_12:
        /*0004*/ 	.word	0x00000082


	//----- nvinfo : EIATTR_KPARAM_INFO
	.align		4
.L_13:
        /*0008*/ 	.byte	0x04, 0x17
        /*000a*/ 	.short	(.L_15 - .L_14)
.L_14:
        /*000c*/ 	.word	0x00000000
        /*0010*/ 	.short	0x0003
        /*0012*/ 	.short	0x0014
        /*0014*/ 	.byte	0x00, 0xf0, 0x11, 0x00


	//----- nvinfo : EIATTR_KPARAM_INFO
	.align		4
.L_15:
        /*0018*/ 	.byte	0x04, 0x17
        /*001a*/ 	.short	(.L_17 - .L_16)
.L_16:
        /*001c*/ 	.word	0x00000000
        /*0020*/ 	.short	0x0002
        /*0022*/ 	.short	0x0010
        /*0024*/ 	.byte	0x00, 0xf0, 0x11, 0x00


	//----- nvinfo : EIATTR_KPARAM_INFO
	.align		4
.L_17:
        /*0028*/ 	.byte	0x04, 0x17
        /*002a*/ 	.short	(.L_19 - .L_18)
.L_18:
        /*002c*/ 	.word	0x00000000
        /*0030*/ 	.short	0x0001
        /*0032*/ 	.short	0x0008
        /*0034*/ 	.byte	0x00, 0xf5, 0x21, 0x00


	//----- nvinfo : EIATTR_KPARAM_INFO
	.align		4
.L_19:
        /*0038*/ 	.byte	0x04, 0x17
        /*003a*/ 	.short	(.L_21 - .L_20)
.L_20:
        /*003c*/ 	.word	0x00000000
        /*0040*/ 	.short	0x0000
        /*0042*/ 	.short	0x0000
        /*0044*/ 	.byte	0x00, 0xf5, 0x21, 0x00


	//----- nvinfo : EIATTR_SPARSE_MMA_MASK
	.align		4
.L_21:
        /*0048*/ 	.byte	0x03, 0x50
        /*004a*/ 	.short	0x0000


	//----- nvinfo : EIATTR_MAXREG_COUNT
	.align		4
        /*004c*/ 	.byte	0x03, 0x1b
        /*004e*/ 	.short	0x00ff


	//----- nvinfo : EIATTR_MERCURY_ISA_VERSION
	.align		4
        /*0050*/ 	.byte	0x03, 0x5f
        /*0052*/ 	.short	0x0101


	//----- nvinfo : EIATTR_VRC_CTA_INIT_COUNT
	.align		4
        /*0054*/ 	.byte	0x02, 0x4a
	.zero		1
	.zero		1


	//----- nvinfo : EIATTR_EXIT_INSTR_OFFSETS
	.align		4
        /*0058*/ 	.byte	0x04, 0x1c
        /*005a*/ 	.short	(.L_23 - .L_22)


	//   ....[0]....
.L_22:
        /*005c*/ 	.word	0x000000c0


	//   ....[1]....
        /*0060*/ 	.word	0x00000270


	//----- nvinfo : EIATTR_CBANK_PARAM_SIZE
	.align		4
.L_23:
        /*0064*/ 	.byte	0x03, 0x19
        /*0066*/ 	.short	0x0018


	//----- nvinfo : EIATTR_PARAM_CBANK
	.align		4
        /*0068*/ 	.byte	0x04, 0x0a
        /*006a*/ 	.short	(.L_25 - .L_24)
	.align		4
.L_24:
        /*006c*/ 	.word	index@(.nv.constant0.bgr_u8_to_rgb_f16_planar_vectorized)
        /*0070*/ 	.short	0x0380
        /*0072*/ 	.short	0x0018


	//----- nvinfo : EIATTR_SW_WAR
	.align		4
.L_25:
        /*0074*/ 	.byte	0x04, 0x36
        /*0076*/ 	.short	(.L_27 - .L_26)
.L_26:
        /*0078*/ 	.word	0x00000008
.L_27:


//--------------------- .nv.info.enhance_kernel   --------------------------
	.section	.nv.info.enhance_kernel,"",@"SHT_CUDA_INFO"
	.sectionflags	@""
	.align	4


	//----- nvinfo : EIATTR_CUDA_API_VERSION
	.align		4
        /*0000*/ 	.byte	0x04, 0x37
        /*0002*/ 	.short	(.L_29 - .L_28)
.L_28:
        /*0004*/ 	.word	0x00000082


	//----- nvinfo : EIATTR_KPARAM_INFO
	.align		4
.L_29:
        /*0008*/ 	.byte	0x04, 0x17
        /*000a*/ 	.short	(.L_31 - .L_30)
.L_30:
        /*000c*/ 	.word	0x00000000
        /*0010*/ 	.short	0x0005
        /*0012*/ 	.short	0x001c
        /*0014*/ 	.byte	0x00, 0xf0, 0x11, 0x00


	//----- nvinfo : EIATTR_KPARAM_INFO
	.align		4
.L_31:
        /*0018*/ 	.byte	0x04, 0x17
        /*001a*/ 	.short	(.L_33 - .L_32)
.L_32:
        /*001c*/ 	.word	0x00000000
        /*0020*/ 	.short	0x0004
        /*0022*/ 	.short	0x0018
        /*0024*/ 	.byte	0x00, 0xf0, 0x11, 0x00


	//----- nvinfo : EIATTR_KPARAM_INFO
	.align		4
.L_33:
        /*0028*/ 	.byte	0x04, 0x17
        /*002a*/ 	.short	(.L_35 - .L_34)
.L_34:
        /*002c*/ 	.word	0x00000000
        /*0030*/ 	.short	0x0003
        /*0032*/ 	.short	0x0014
        /*0034*/ 	.byte	0x00, 0xf0, 0x11, 0x00


	//----- nvinfo : EIATTR_KPARAM_INFO
	.align		4
.L_35:
        /*0038*/ 	.byte	0x04, 0x17
        /*003a*/ 	.short	(.L_37 - .L_36)
.L_36:
        /*003c*/ 	.word	0x00000000
        /*0040*/ 	.short	0x0002
        /*0042*/ 	.short	0x0010
        /*0044*/ 	.byte	0x00, 0xf0, 0x11, 0x00


	//----- nvinfo : EIATTR_KPARAM_INFO
	.align		4
.L_37:
        /*0048*/ 	.byte	0x04, 0x17
        /*004a*/ 	.short	(.L_39 - .L_38)
.L_38:
        /*004c*/ 	.word	0x00000000
        /*0050*/ 	.short	0x0001
        /*0052*/ 	.short	0x0008
        /*0054*/ 	.byte	0x00, 0xf5, 0x21, 0x00


	//----- nvinfo : EIATTR_KPARAM_INFO
	.align		4
.L_39:
        /*0058*/ 	.byte	0x04, 0x17
        /*005a*/ 	.short	(.L_41 - .L_40)
.L_40:
        /*005c*/ 	.word	0x00000000
        /*0060*/ 	.short	0x0000
        /*0062*/ 	.short	0x0000
        /*0064*/ 	.byte	0x00, 0xf5, 0x21, 0x00


	//----- nvinfo : EIATTR_SPARSE_MMA_MASK
	.align		4
.L_41:
        /*0068*/ 	.byte	0x03, 0x50
        /*006a*/ 	.short	0x0000


	//----- nvinfo : EIATTR_MAXREG_COUNT
	.align		4
        /*006c*/ 	.byte	0x03, 0x1b
        /*006e*/ 	.short	0x00ff


	//----- nvinfo : EIATTR_NUM_BARRIERS
	.align		4
        /*0070*/ 	.byte	0x02, 0x4c
        /*0072*/ 	.byte	0x01
	.zero		1


	//----- nvinfo : EIATTR_MERCURY_ISA_VERSION
	.align		4
        /*0074*/ 	.byte	0x03, 0x5f
        /*0076*/ 	.short	0x0101


	//----- nvinfo : EIATTR_VRC_CTA_INIT_COUNT
	.align		4
        /*0078*/ 	.byte	0x02, 0x4a
	.zero		1
	.zero		1


	//----- nvinfo : EIATTR_EXIT_INSTR_OFFSETS
	.align		4
        /*007c*/ 	.byte	0x04, 0x1c
        /*007e*/ 	.short	(.L_43 - .L_42)


	//   ....[0]....
.L_42:
        /*0080*/ 	.word	0x00000770


	//   ....[1]....
        /*0084*/ 	.word	0x00001020


	//----- nvinfo : EIATTR_CRS_STACK_SIZE
	.align		4
.L_43:
        /*0088*/ 	.byte	0x04, 0x1e
        /*008a*/ 	.short	(.L_45 - .L_44)
.L_44:
        /*008c*/ 	.word	0x00000000


	//----- nvinfo : EIATTR_CBANK_PARAM_SIZE
	.align		4
.L_45:
        /*0090*/ 	.byte	0x03, 0x19
        /*0092*/ 	.short	0x0020


	//----- nvinfo : EIATTR_PARAM_CBANK
	.align		4
        /*0094*/ 	.byte	0x04, 0x0a
        /*0096*/ 	.short	(.L_47 - .L_46)
	.align		4
.L_46:
        /*0098*/ 	.word	index@(.nv.constant0.enhance_kernel)
        /*009c*/ 	.short	0x0380
        /*009e*/ 	.short	0x0020


	//----- nvinfo : EIATTR_SW_WAR
	.align		4
.L_47:
        /*00a0*/ 	.byte	0x04, 0x36
        /*00a2*/ 	.short	(.L_49 - .L_48)
.L_48:
        /*00a4*/ 	.word	0x00000008
.L_49:


//--------------------- .nv.callgraph             --------------------------
	.section	.nv.callgraph,"",@"SHT_CUDA_CALLGRAPH"
	.align	4
	.sectionentsize	8
	.align		4
        /*0000*/ 	.word	0x00000000
	.align		4
        /*0004*/ 	.word	0xffffffff
	.align		4
        /*0008*/ 	.word	0x00000000
	.align		4
        /*000c*/ 	.word	0xfffffffe
	.align		4
        /*0010*/ 	.word	0x00000000
	.align		4
        /*0014*/ 	.word	0xfffffffd
	.align		4
        /*0018*/ 	.word	0x00000000
	.align		4
        /*001c*/ 	.word	0xfffffffc


//--------------------- .text.bgr_u8_to_rgb_f16_planar_vectorized --------------------------
	.section	.text.bgr_u8_to_rgb_f16_planar_vectorized,"ax",@progbits
	.align	128
        .global         bgr_u8_to_rgb_f16_planar_vectorized
        .type           bgr_u8_to_rgb_f16_planar_vectorized,@function
        .size           bgr_u8_to_rgb_f16_planar_vectorized,(.L_x_8 - bgr_u8_to_rgb_f16_planar_vectorized)
        .other          bgr_u8_to_rgb_f16_planar_vectorized,@"STO_CUDA_ENTRY STV_DEFAULT"
bgr_u8_to_rgb_f16_planar_vectorized:
.text.bgr_u8_to_rgb_f16_planar_vectorized:
[----:B------:R-:W-:Y:S01]  /*0000*/  LDC R1, c[0x0][0x37c] ;  /* 0x0000df00ff017b82 */ /* 0x000fe20000000800 */
[----:B------:R-:W0:Y:S01]  /*0010*/  S2R R0, SR_CTAID.Y ;  /* 0x0000000000007919 */ /* 0x000e220000002600 */
[----:B------:R-:W1:Y:S06]  /*0020*/  LDCU UR4, c[0x0][0x360] ;  /* 0x00006c00ff0477ac */ /* 0x000e6c0008000800 */
[----:B------:R-:W2:Y:S01]  /*0030*/  LDC.64 R4, c[0x0][0x390] ;  /* 0x0000e400ff047b82 */ /* 0x000ea20000000a00 */
[----:B------:R-:W0:Y:S01]  /*0040*/  S2R R7, SR_TID.Y ;  /* 0x0000000000077919 */ /* 0x000e220000002200 */
[----:B------:R-:W0:Y:S01]  /*0050*/  LDCU UR5, c[0x0][0x364] ;  /* 0x00006c80ff0577ac */ /* 0x000e220008000800 */
[----:B------:R-:W1:Y:S01]  /*0060*/  S2R R3, SR_CTAID.X ;  /* 0x0000000000037919 */ /* 0x000e620000002500 */
[----:B------:R-:W1:Y:S01]  /*0070*/  S2R R2, SR_TID.X ;  /* 0x0000000000027919 */ /* 0x000e620000002100 */
[----:B0-----:R-:W-:-:S05]  /*0080*/  IMAD R0, R0, UR5, R7 ;  /* 0x0000000500007c24 */ /* 0x001fca000f8e0207 */
[----:B--2---:R-:W-:Y:S01]  /*0090*/  ISETP.GE.AND P0, PT, R0, R5, PT ;  /* 0x000000050000720c */ /* 0x004fe20003f06270 */
[----:B-1----:R-:W-:-:S05]  /*00a0*/  IMAD R3, R3, UR4, R2 ;  /* 0x0000000403037c24 */ /* 0x002fca000f8e0202 */
[----:B------:R-:W-:-:S13]  /*00b0*/  ISETP.GE.OR P0, PT, R3, R4, P0 ;  /* 0x000000040300720c */ /* 0x000fda0000706670 */
[----:B------:R-:W-:Y:S05]  /*00c0*/  @P0 EXIT ;  /* 0x000000000000094d */ /* 0x000fea0003800000 */
[----:B------:R-:W0:Y:S01]  /*00d0*/  LDCU.64 UR6, c[0x0][0x380] ;  /* 0x00007000ff0677ac */ /* 0x000e220008000a00 */
[----:B------:R-:W-:Y:S02]  /*00e0*/  IMAD R9, R0, R4, R3 ;  /* 0x0000000400097224 */ /* 0x000fe400078e0203 */
[----:B------:R-:W1:Y:S01]  /*00f0*/  LDC.64 R2, c[0x0][0x388] ;  /* 0x0000e200ff027b82 */ /* 0x000e620000000a00 */
[----:B------:R-:W2:Y:S01]  /*0100*/  LDCU.64 UR4, c[0x0][0x358] ;  /* 0x00006b00ff0477ac */ /* 0x000ea20008000a00 */
[----:B------:R-:W-:-:S05]  /*0110*/  IMAD R0, R9, 0x3, RZ ;  /* 0x0000000309007824 */ /* 0x000fca00078e02ff */
[----:B0-----:R-:W-:-:S04]  /*0120*/  IADD3 R6, P0, PT, R0, UR6, RZ ;  /* 0x0000000600067c10 */ /* 0x001fc8000ff1e0ff */
[----:B------:R-:W-:-:S05]  /*0130*/  LEA.HI.X.SX32 R7, R0, UR7, 0x1, P0 ;  /* 0x0000000700077c11 */ /* 0x000fca00080f0eff */
[----:B--2---:R-:W2:Y:S04]  /*0140*/  LDG.E.U8.CONSTANT R0, desc[UR4][R6.64+0x2] ;  /* 0x0000020406007981 */ /* 0x004ea8000c1e9100 */
[----:B------:R-:W3:Y:S04]  /*0150*/  LDG.E.U8.CONSTANT R8, desc[UR4][R6.64+0x1] ;  /* 0x0000010406087981 */ /* 0x000ee8000c1e9100 */
[----:B------:R0:W4:Y:S01]  /*0160*/  LDG.E.U8.CONSTANT R10, desc[UR4][R6.64] ;  /* 0x00000004060a7981 */ /* 0x000122000c1e9100 */
[----:B-1----:R-:W-:-:S04]  /*0170*/  IMAD.WIDE R2, R9, 0x2, R2 ;  /* 0x0000000209027825 */ /* 0x002fc800078e0202 */
[----:B------:R-:W-:-:S04]  /*0180*/  IMAD R9, R5, R4, RZ ;  /* 0x0000000405097224 */ /* 0x000fc800078e02ff */
[----:B------:R-:W-:-:S04]  /*0190*/  IMAD.WIDE R4, R9, 0x2, R2 ;  /* 0x0000000209047825 */ /* 0x000fc800078e0202 */
[----:B0-----:R-:W-:Y:S01]  /*01a0*/  IMAD.WIDE R6, R9, 0x2, R4 ;  /* 0x0000000209067825 */ /* 0x001fe200078e0204 */
[----:B--2---:R-:W-:Y:S02]  /*01b0*/  I2FP.F32.U32 R0, R0 ;  /* 0x0000000000007245 */ /* 0x004fe40000201000 */
[----:B---3--:R-:W-:-:S03]  /*01c0*/  I2FP.F32.U32 R8, R8 ;  /* 0x0000000800087245 */ /* 0x008fc60000201000 */
[----:B------:R-:W-:Y:S01]  /*01d0*/  FMUL R0, R0, 0.0039215688593685626984 ;  /* 0x3b80808100007820 */ /* 0x000fe20000400000 */
[----:B----4-:R-:W-:Y:S01]  /*01e0*/  I2FP.F32.U32 R10, R10 ;  /* 0x0000000a000a7245 */ /* 0x010fe20000201000 */
[----:B------:R-:W-:-:S04]  /*01f0*/  FMUL R11, R8, 0.0039215688593685626984 ;  /* 0x3b808081080b7820 */ /* 0x000fc80000400000 */
[----:B------:R-:W-:Y:S01]  /*0200*/  FMUL R10, R10, 0.0039215688593685626984 ;  /* 0x3b8080810a0a7820 */ /* 0x000fe20000400000 */
[----:B------:R-:W-:-:S04]  /*0210*/  F2FP.F16.F32.PACK_AB R0, R11, R0 ;  /* 0x000000000b00723e */ /* 0x000fc800000000ff */
[----:B------:R-:W-:Y:S01]  /*0220*/  PRMT R8, R0, 0x7632, R8 ;  /* 0x0000763200087816 */ /* 0x000fe20000000008 */
[----:B------:R-:W-:Y:S01]  /*0230*/  STG.E.U16 desc[UR4][R2.64], R0 ;  /* 0x0000000002007986 */ /* 0x000fe2000c101504 */
[----:B------:R-:W-:-:S03]  /*0240*/  F2FP.F16.F32.PACK_AB R10, RZ, R10 ;  /* 0x0000000aff0a723e */ /* 0x000fc600000000ff */
[----:B------:R-:W-:Y:S04]  /*0250*/  STG.E.U16 desc[UR4][R4.64], R8 ;  /* 0x0000000804007986 */ /* 0x000fe8000c101504 */
[----:B------:R-:W-:Y:S01]  /*0260*/  STG.E.U16 desc[UR4][R6.64], R10 ;  /* 0x0000000a06007986 */ /* 0x000fe2000c101504 */
[----:B------:R-:W-:Y:S05]  /*0270*/  EXIT ;  /* 0x000000000000794d */ /* 0x000fea0003800000 */
.L_x_0:
[----:B------:R-:W-:-:S00]  /*0280*/  BRA `(.L_x_0) ;  /* 0xfffffffc00fc7947 */ /* 0x000fc0000383ffff */
[----:B------:R-:W-:-:S00]  /*0290*/  NOP ;  /* 0x0000000000007918 */ /* 0x000fc00000000000 */
        /* <DEDUP_REMOVED lines=14> */
.L_x_8:


//--------------------- .text.enhance_kernel      --------------------------
	.section	.text.enhance_kernel,"ax",@progbits
	.align	128
        .global         enhance_kernel
        .type           enhance_kernel,@function
        .size           enhance_kernel,(.L_x_9 - enhance_kernel)
        .other          enhance_kernel,@"STO_CUDA_ENTRY STV_DEFAULT"
enhance_kernel:
.text.enhance_kernel:
[----:B------:R-:W-:Y:S01]  /*0000*/  LDC R1, c[0x0][0x37c] ;  /* 0x0000df00ff017b82 */ /* 0x000fe20000000800 */
[----:B------:R-:W0:Y:S01]  /*0010*/  S2R R0, SR_TID.Y ;  /* 0x0000000000007919 */ /* 0x000e220000002200 */
[----:B------:R-:W1:Y:S06]  /*0020*/  LDCU.64 UR4, c[0x0][0x390] ;  /* 0x00007200ff0477ac */ /* 0x000e6c0008000a00 */
[----:B------:R-:W2:Y:S01]  /*0030*/  LDC.64 R10, c[0x0][0x380] ;  /* 0x0000e000ff0a7b82 */ /* 0x000ea20000000a00 */
[----:B------:R-:W-:Y:S01]  /*0040*/  BSSY.RECONVERGENT B0, `(.L_x_1) ;  /* 0x000006f000007945 */ /* 0x000fe20003800200 */
[----:B------:R-:W3:Y:S01]  /*0050*/  S2R R3, SR_TID.X ;  /* 0x0000000000037919 */ /* 0x000ee20000002100 */
[----:B------:R-:W4:Y:S01]  /*0060*/  LDCU.64 UR6, c[0x0][0x358] ;  /* 0x00006b00ff0677ac */ /* 0x000f220008000a00 */
[----:B------:R-:W3:Y:S01]  /*0070*/  S2R R4, SR_CTAID.X ;  /* 0x0000000000047919 */ /* 0x000ee20000002500 */
[----:B------:R-:W0:Y:S01]  /*0080*/  LDCU.64 UR10, c[0x0][0x390] ;  /* 0x00007200ff0a77ac */ /* 0x000e220008000a00 */
[----:B------:R-:W5:Y:S01]  /*0090*/  S2R R7, SR_CTAID.Y ;  /* 0x0000000000077919 */ /* 0x000f620000002600 */
[----:B------:R-:W0:Y:S01]  /*00a0*/  LDCU.64 UR8, c[0x0][0x380] ;  /* 0x00007000ff0877ac */ /* 0x000e220008000a00 */
[----:B-1----:R-:W-:-:S02]  /*00b0*/  IMAD.U32 R2, RZ, RZ, UR5 ;  /* 0x00000005ff027e24 */ /* 0x002fc4000f8e00ff */
[----:B------:R-:W-:-:S04]  /*00c0*/  IMAD.U32 R5, RZ, RZ, UR4 ;  /* 0x00000004ff057e24 */ /* 0x000fc8000f8e00ff */
[----:B------:R-:W-:-:S04]  /*00d0*/  IMAD R13, R2, R5, RZ ;  /* 0x00000005020d7224 */ /* 0x000fc800078e02ff */
[----:B--2---:R-:W-:Y:S01]  /*00e0*/  IMAD.WIDE R10, R13, 0x2, R10 ;  /* 0x000000020d0a7825 */ /* 0x004fe200078e020a */
[----:B0-----:R-:W-:-:S03]  /*00f0*/  ISETP.GT.U32.AND P0, PT, R0, 0x9, PT ;  /* 0x000000090000780c */ /* 0x001fc60003f04070 */
[----:B------:R-:W-:-:S04]  /*0100*/  IMAD.WIDE R12, R13, 0x2, R10 ;  /* 0x000000020d0c7825 */ /* 0x000fc800078e020a */
[----:B---3--:R-:W-:Y:S01]  /*0110*/  IMAD R4, R4, 0x20, R3 ;  /* 0x0000002004047824 */ /* 0x008fe200078e0203 */
[----:B-----5:R-:W-:-:S05]  /*0120*/  LEA R7, R7, R0, 0x3 ;  /* 0x0000000007077211 */ /* 0x020fca00078e18ff */
[----:B----4-:R-:W-:Y:S05]  /*0130*/  @P0 BRA `(.L_x_2) ;  /* 0x00000004007c0947 */ /* 0x010fea0003800000 */
[----:B------:R-:W0:Y:S01]  /*0140*/  S2UR UR5, SR_CgaCtaId ;  /* 0x00000000000579c3 */ /* 0x000e220000008800 */
[--C-:B------:R-:W-:Y:S01]  /*0150*/  IMAD.IADD R2, R4, 0x1, R3.reuse ;  /* 0x0000000104027824 */ /* 0x100fe200078e0203 */
[----:B------:R-:W-:Y:S01]  /*0160*/  UMOV UR4, 0x400 ;  /* 0x0000040000047882 */ /* 0x000fe20000000000 */
[----:B------:R-:W-:Y:S01]  /*0170*/  IMAD R21, R0, 0x11, R3 ;  /* 0x0000001100157824 */ /* 0x000fe200078e0203 */
[----:B------:R-:W-:Y:S01]  /*0180*/  MOV R9, R7 ;  /* 0x0000000700097202 */ /* 0x000fe20000000f00 */
[----:B------:R-:W-:Y:S01]  /*0190*/  IMAD.MOV.U32 R20, RZ, RZ, R0 ;  /* 0x000000ffff147224 */ /* 0x000fe200078e0000 */
[C---:B------:R-:W-:Y:S02]  /*01a0*/  VIMNMX R6, PT, PT, R2.reuse, R5, PT ;  /* 0x0000000502067248 */ /* 0x040fe40003fe0100 */
[----:B------:R-:W-:Y:S02]  /*01b0*/  ISETP.GT.AND P0, PT, R2, RZ, PT ;  /* 0x000000ff0200720c */ /* 0x000fe40003f04270 */
[----:B------:R-:W-:Y:S01]  /*01c0*/  VIADDMNMX R8, R5, 0xffffffff, R2, PT ;  /* 0xffffffff05087846 */ /* 0x000fe20003800102 */
[----:B------:R-:W-:-:S05]  /*01d0*/  VIADD R6, R6, 0xffffffff ;  /* 0xffffffff06067836 */ /* 0x000fca0000000000 */
[----:B------:R-:W-:Y:S02]  /*01e0*/  SEL R6, R6, RZ, P0 ;  /* 0x000000ff06067207 */ /* 0x000fe40000000000 */
[----:B------:R-:W-:Y:S02]  /*01f0*/  ISETP.GE.AND P0, PT, R2, RZ, PT ;  /* 0x000000ff0200720c */ /* 0x000fe40003f06270 */
[C---:B------:R-:W-:Y:S01]  /*0200*/  LOP3.LUT R2, R6.reuse, 0x1, RZ, 0xc0, !PT ;  /* 0x0000000106027812 */ /* 0x040fe200078ec0ff */
[----:B------:R-:W-:Y:S01]  /*0210*/  VIADD R5, R6, 0x1 ;  /* 0x0000000106057836 */ /* 0x000fe20000000000 */
[----:B------:R-:W-:Y:S01]  /*0220*/  SEL R8, R8, RZ, P0 ;  /* 0x000000ff08087207 */ /* 0x000fe20000000000 */
[----:B0-----:R-:W-:Y:S01]  /*0230*/  ULEA UR4, UR5, UR4, 0x18 ;  /* 0x0000000405047291 */ /* 0x001fe2000f8ec0ff */
[----:B------:R-:W-:-:S04]  /*0240*/  ISETP.NE.U32.AND P0, PT, R2, 0x1, PT ;  /* 0x000000010200780c */ /* 0x000fc80003f05070 */
[----:B------:R-:W-:Y:S02]  /*0250*/  ISETP.EQ.AND P0, PT, R8, R5, P0 ;  /* 0x000000050800720c */ /* 0x000fe40000702270 */
[----:B------:R-:W-:-:S05]  /*0260*/  LEA R21, R21, UR4, 0x3 ;  /* 0x0000000415157c11 */ /* 0x000fca000f8e18ff */
[----:B------:R-:W-:-:S07]  /*0270*/  VIADD R21, R21, 0x4 ;  /* 0x0000000415157836 */ /* 0x000fce0000000000 */
.L_x_6:
[----:B------:R-:W-:Y:S01]  /*0280*/  ISETP.GT.U32.AND P3, PT, R3, 0x10, PT ;  /* 0x000000100300780c */ /* 0x000fe20003f64070 */
[----:B------:R-:W-:Y:S01]  /*0290*/  IMAD.U32 R2, RZ, RZ, UR11 ;  /* 0x0000000bff027e24 */ /* 0x000fe2000f8e00ff */
[C---:B------:R-:W-:Y:S01]  /*02a0*/  ISETP.NE.AND P2, PT, R9.reuse, RZ, PT ;  /* 0x000000ff0900720c */ /* 0x040fe20003f45270 */
[----:B------:R-:W-:Y:S01]  /*02b0*/  BSSY.RECONVERGENT B1, `(.L_x_3) ;  /* 0x0000044000017945 */ /* 0x000fe20003800200 */
[C---:B------:R-:W-:Y:S01]  /*02c0*/  ISETP.GE.U32.AND P1, PT, R20.reuse, 0x2, PT ;  /* 0x000000021400780c */ /* 0x040fe20003f26070 */
[----:B------:R-:W-:Y:S01]  /*02d0*/  VIADD R20, R20, 0x8 ;  /* 0x0000000814147836 */ /* 0x000fe20000000000 */
[----:B------:R-:W-:-:S04]  /*02e0*/  VIMNMX R5, PT, PT, R9, R2, PT ;  /* 0x0000000209057248 */ /* 0x000fc80003fe0100 */
[----:B------:R-:W-:Y:S01]  /*02f0*/  IADD3 R14, PT, PT, R5, -0x1, RZ ;  /* 0xffffffff050e7810 */ /* 0x000fe20007ffe0ff */
[----:B------:R-:W-:-:S03]  /*0300*/  IMAD.U32 R5, RZ, RZ, UR10 ;  /* 0x0000000aff057e24 */ /* 0x000fc6000f8e00ff */
[----:B------:R-:W-:Y:S01]  /*0310*/  SEL R14, R14, RZ, P2 ;  /* 0x000000ff0e0e7207 */ /* 0x000fe20001000000 */
[----:B------:R-:W-:Y:S06]  /*0320*/  @P3 BRA `(.L_x_4) ;  /* 0x0000000000f03947 */ /* 0x000fec0003800000 */
[----:B------:R-:W-:Y:S01]  /*0330*/  IMAD R19, R14, R5, RZ ;  /* 0x000000050e137224 */ /* 0x000fe200078e02ff */
[----:B------:R-:W-:Y:S06]  /*0340*/  @!P0 BRA `(.L_x_5) ;  /* 0x0000000000748947 */ /* 0x000fec0003800000 */
[----:B------:R-:W-:Y:S02]  /*0350*/  IADD3 R23, P2, PT, R6, R19, RZ ;  /* 0x0000001306177210 */ /* 0x000fe40007f5e0ff */
[----:B------:R-:W-:-:S03]  /*0360*/  SHF.R.S32.HI R15, RZ, 0x1f, R19 ;  /* 0x0000001fff0f7819 */ /* 0x000fc60000011413 */
[----:B------:R-:W-:Y:S01]  /*0370*/  IMAD.SHL.U32 R19, R23, 0x2, RZ ;  /* 0x0000000217137824 */ /* 0x000fe200078e00ff */
[----:B------:R-:W-:-:S04]  /*0380*/  LEA.HI.X.SX32 R14, R6, R15, 0x1, P2 ;  /* 0x0000000f060e7211 */ /* 0x000fc800010f0eff */
[----:B------:R-:W-:Y:S02]  /*0390*/  SHF.L.U64.HI R23, R23, 0x1, R14 ;  /* 0x0000000117177819 */ /* 0x000fe4000001020e */
[----:B------:R-:W-:Y:S02]  /*03a0*/  IADD3 R14, P2, PT, R19, UR8, RZ ;  /* 0x00000008130e7c10 */ /* 0x000fe4000ff5e0ff */
[-C--:B------:R-:W-:Y:S02]  /*03b0*/  IADD3 R16, P3, PT, R10, R19.reuse, RZ ;  /* 0x000000130a107210 */ /* 0x080fe40007f7e0ff */
[----:B------:R-:W-:Y:S02]  /*03c0*/  IADD3.X R15, PT, PT, R23, UR9, RZ, P2, !PT ;  /* 0x00000009170f7c10 */ /* 0x000fe400097fe4ff */
[----:B------:R-:W-:Y:S02]  /*03d0*/  IADD3 R18, P2, PT, R12, R19, RZ ;  /* 0x000000130c127210 */ /* 0x000fe40007f5e0ff */
[----:B------:R-:W-:Y:S01]  /*03e0*/  IADD3.X R17, PT, PT, R11, R23, RZ, P3, !PT ;  /* 0x000000170b117210 */ /* 0x000fe20001ffe4ff */
[----:B------:R-:W2:Y:S02]  /*03f0*/  LDG.E.CONSTANT R14, desc[UR6][R14.64] ;  /* 0x000000060e0e7981 */ /* 0x000ea4000c1e9900 */
[----:B------:R-:W-:-:S02]  /*0400*/  IMAD.X R19, R13, 0x1, R23, P2 ;  /* 0x000000010d137824 */ /* 0x000fc400010e0617 */
[----:B------:R-:W3:Y:S04]  /*0410*/  LDG.E.CONSTANT R16, desc[UR6][R16.64] ;  /* 0x0000000610107981 */ /* 0x000ee8000c1e9900 */
[----:B------:R-:W4:Y:S01]  /*0420*/  LDG.E.CONSTANT R18, desc[UR6][R18.64] ;  /* 0x0000000612127981 */ /* 0x000f22000c1e9900 */
[--C-:B--2---:R-:W-:Y:S02]  /*0430*/  HADD2.F32 R22, -RZ, R14.reuse.H0_H0 ;  /* 0x2000000eff167230 */ /* 0x104fe40000004100 */
[----:B------:R-:W-:Y:S02]  /*0440*/  HADD2.F32 R23, -RZ, R14.H1_H1 ;  /* 0x3000000eff177230 */ /* 0x000fe40000004100 */
[--C-:B---3--:R-:W-:Y:S02]  /*0450*/  HADD2.F32 R24, -RZ, R16.reuse.H0_H0 ;  /* 0x20000010ff187230 */ /* 0x108fe40000004100 */
[----:B------:R-:W-:Y:S01]  /*0460*/  FMUL R25, R22, 0.29899999499320983887 ;  /* 0x3e99168716197820 */ /* 0x000fe20000400000 */
[----:B------:R-:W-:-:S02]  /*0470*/  HADD2.F32 R22, -RZ, R16.H1_H1 ;  /* 0x30000010ff167230 */ /* 0x000fc40000004100 */
[----:B------:R-:W-:Y:S01]  /*0480*/  FMUL R23, R23, 0.29899999499320983887 ;  /* 0x3e99168717177820 */ /* 0x000fe20000400000 */
[--C-:B----4-:R-:W-:Y:S02]  /*0490*/  HADD2.F32 R14, -RZ, R18.reuse.H0_H0 ;  /* 0x20000012ff0e7230 */ /* 0x110fe40000004100 */
[----:B------:R-:W-:Y:S01]  /*04a0*/  FFMA R25, R24, 0.58700001239776611328, R25 ;  /* 0x3f1645a218197823 */ /* 0x000fe20000000019 */
[----:B------:R-:W-:Y:S02]  /*04b0*/  HADD2.F32 R15, -RZ, R18.H1_H1 ;  /* 0x30000012ff0f7230 */ /* 0x000fe40000004100 */
[----:B------:R-:W-:Y:S01]  /*04c0*/  FFMA R22, R22, 0.58700001239776611328, R23 ;  /* 0x3f1645a216167823 */ /* 0x000fe20000000017 */
[----:B------:R-:W-:-:S03]  /*04d0*/  FFMA R14, R14, 0.11400000005960464478, R25 ;  /* 0x3de978d50e0e7823 */ /* 0x000fc60000000019 */
[----:B------:R-:W-:Y:S02]  /*04e0*/  FFMA R22, R15, 0.11400000005960464478, R22 ;  /* 0x3de978d50f167823 */ /* 0x000fe40000000016 */
[----:B------:R0:W-:Y:S04]  /*04f0*/  STS [R21+-0x4], R14 ;  /* 0xfffffc0e15007388 */ /* 0x0001e80000000800 */
[----:B------:R0:W-:Y:S01]  /*0500*/  STS [R21], R22 ;  /* 0x0000001615007388 */ /* 0x0001e20000000800 */
[----:B------:R-:W-:Y:S05]  /*0510*/  BRA `(.L_x_4) ;  /* 0x0000000000747947 */ /* 0x000fea0003800000 */
.L_x_5:
[----:B------:R-:W0:Y:S01]  /*0520*/  LDC.64 R22, c[0x0][0x380] ;  /* 0x0000e000ff167b82 */ /* 0x000e220000000a00 */
[----:B------:R-:W-:Y:S01]  /*0530*/  IMAD.IADD R17, R6, 0x1, R19 ;  /* 0x0000000106117824 */ /* 0x000fe200078e0213 */
[----:B------:R-:W-:-:S03]  /*0540*/  IADD3 R19, PT, PT, R8, R19, RZ ;  /* 0x0000001308137210 */ /* 0x000fc60007ffe0ff */
[----:B------:R-:W-:-:S04]  /*0550*/  IMAD.WIDE R24, R17, 0x2, R10 ;  /* 0x0000000211187825 */ /* 0x000fc800078e020a */
[----:B------:R-:W-:Y:S02]  /*0560*/  IMAD.WIDE R14, R19, 0x2, R10 ;  /* 0x00000002130e7825 */ /* 0x000fe400078e020a */
[----:B------:R-:W2:Y:S04]  /*0570*/  LDG.E.U16.CONSTANT R24, desc[UR6][R24.64] ;  /* 0x0000000618187981 */ /* 0x000ea8000c1e9500 */
[----:B------:R-:W3:Y:S01]  /*0580*/  LDG.E.U16.CONSTANT R14, desc[UR6][R14.64] ;  /* 0x000000060e0e7981 */ /* 0x000ee2000c1e9500 */
[----:B0-----:R-:W-:-:S04]  /*0590*/  IMAD.WIDE R26, R17, 0x2, R22 ;  /* 0x00000002111a7825 */ /* 0x001fc800078e0216 */
[----:B------:R-:W-:Y:S02]  /*05a0*/  IMAD.WIDE R22, R19, 0x2, R22 ;  /* 0x0000000213167825 */ /* 0x000fe400078e0216 */
[----:B------:R-:W4:Y:S02]  /*05b0*/  LDG.E.U16.CONSTANT R26, desc[UR6][R26.64] ;  /* 0x000000061a1a7981 */ /* 0x000f24000c1e9500 */
[--C-:B------:R-:W-:Y:S02]  /*05c0*/  IMAD.WIDE R16, R17, 0x2, R12.reuse ;  /* 0x0000000211107825 */ /* 0x100fe400078e020c */
[----:B------:R3:W5:Y:S02]  /*05d0*/  LDG.E.U16.CONSTANT R22, desc[UR6][R22.64] ;  /* 0x0000000616167981 */ /* 0x000764000c1e9500 */
[----:B------:R-:W-:Y:S02]  /*05e0*/  IMAD.WIDE R18, R19, 0x2, R12 ;  /* 0x0000000213127825 */ /* 0x000fe400078e020c */
[----:B------:R-:W2:Y:S04]  /*05f0*/  LDG.E.U16.CONSTANT R16, desc[UR6][R16.64] ;  /* 0x0000000610107981 */ /* 0x000ea8000c1e9500 */
[----:B------:R-:W2:Y:S01]  /*0600*/  LDG.E.U16.CONSTANT R18, desc[UR6][R18.64] ;  /* 0x0000000612127981 */ /* 0x000ea2000c1e9500 */
[----:B---3--:R-:W-:-:S02]  /*0610*/  HADD2.F32 R23, -RZ, R14.H0_H0 ;  /* 0x2000000eff177230 */ /* 0x008fc40000004100 */
[----:B----4-:R-:W-:Y:S02]  /*0620*/  HADD2.F32 R28, -RZ, R26.H0_H0 ;  /* 0x2000001aff1c7230 */ /* 0x010fe40000004100 */
[----:B-----5:R-:W-:-:S03]  /*0630*/  HADD2.F32 R29, -RZ, R22.H0_H0 ;  /* 0x20000016ff1d7230 */ /* 0x020fc60000004100 */
[----:B------:R-:W-:Y:S01]  /*0640*/  FMUL R27, R28, 0.29899999499320983887 ;  /* 0x3e9916871c1b7820 */ /* 0x000fe20000400000 */
[----:B--2---:R-:W-:Y:S02]  /*0650*/  HADD2.F32 R26, -RZ, R24.H0_H0 ;  /* 0x20000018ff1a7230 */ /* 0x004fe40000004100 */
[----:B------:R-:W-:Y:S01]  /*0660*/  FMUL R24, R29, 0.29899999499320983887 ;  /* 0x3e9916871d187820 */ /* 0x000fe20000400000 */
[----:B------:R-:W-:Y:S02]  /*0670*/  HADD2.F32 R22, -RZ, R16.H0_H0 ;  /* 0x20000010ff167230 */ /* 0x000fe40000004100 */
[----:B------:R-:W-:Y:S01]  /*0680*/  FFMA R27, R26, 0.58700001239776611328, R27 ;  /* 0x3f1645a21a1b7823 */ /* 0x000fe2000000001b */
[----:B------:R-:W-:Y:S02]  /*0690*/  HADD2.F32 R14, -RZ, R18.H0_H0 ;  /* 0x20000012ff0e7230 */ /* 0x000fe40000004100 */
[----:B------:R-:W-:Y:S01]  /*06a0*/  FFMA R23, R23, 0.58700001239776611328, R24 ;  /* 0x3f1645a217177823 */ /* 0x000fe20000000018 */
[----:B------:R-:W-:-:S03]  /*06b0*/  FFMA R22, R22, 0.11400000005960464478, R27 ;  /* 0x3de978d516167823 */ /* 0x000fc6000000001b */
[----:B------:R-:W-:Y:S02]  /*06c0*/  FFMA R14, R14, 0.11400000005960464478, R23 ;  /* 0x3de978d50e0e7823 */ /* 0x000fe40000000017 */
[----:B------:R1:W-:Y:S04]  /*06d0*/  STS [R21+-0x4], R22 ;  /* 0xfffffc1615007388 */ /* 0x0003e80000000800 */
[----:B------:R1:W-:Y:S02]  /*06e0*/  STS [R21], R14 ;  /* 0x0000000e15007388 */ /* 0x0003e40000000800 */
.L_x_4:
[----:B------:R-:W-:Y:S05]  /*06f0*/  BSYNC.RECONVERGENT B1 ;  /* 0x0000000000017941 */ /* 0x000fea0003800200 */
.L_x_3:
[----:B01----:R-:W-:Y:S02]  /*0700*/  VIADD R21, R21, 0x440 ;  /* 0x0000044015157836 */ /* 0x003fe40000000000 */
[----:B------:R-:W-:Y:S01]  /*0710*/  VIADD R9, R9, 0x8 ;  /* 0x0000000809097836 */ /* 0x000fe20000000000 */
[----:B------:R-:W-:Y:S06]  /*0720*/  @!P1 BRA `(.L_x_6) ;  /* 0xfffffff800d49947 */ /* 0x000fec000383ffff */
.L_x_2:
[----:B------:R-:W-:Y:S05]  /*0730*/  BSYNC.RECONVERGENT B0 ;  /* 0x0000000000007941 */ /* 0x000fea0003800200 */
.L_x_1:
[----:B------:R-:W-:Y:S01]  /*0740*/  BAR.SYNC.DEFER_BLOCKING 0x0 ;  /* 0x0000000000007b1d */ /* 0x000fe20000010000 */
[----:B------:R-:W-:-:S04]  /*0750*/  ISETP.GE.AND P0, PT, R7, R2, PT ;  /* 0x000000020700720c */ /* 0x000fc80003f06270 */
[----:B------:R-:W-:-:S13]  /*0760*/  ISETP.GE.OR P0, PT, R4, R5, P0 ;  /* 0x000000050400720c */ /* 0x000fda0000706670 */
[----:B------:R-:W-:Y:S05]  /*0770*/  @P0 EXIT ;  /* 0x000000000000094d */ /* 0x000fea0003800000 */
[----:B------:R-:W0:Y:S01]  /*0780*/  LDC.64 R14, c[0x0][0x380] ;  /* 0x0000e000ff0e7b82 */ /* 0x000e220000000a00 */
[----:B------:R-:W-:Y:S01]  /*0790*/  IMAD R9, R7, R5, R4 ;  /* 0x0000000507097224 */ /* 0x000fe200078e0204 */
[----:B------:R-:W-:Y:S01]  /*07a0*/  MOV R8, 0x400 ;  /* 0x0000040000087802 */ /* 0x000fe20000000f00 */
[----:B------:R-:W1:Y:S02]  /*07b0*/  LDCU UR4, c[0x0][0x398] ;  /* 0x00007300ff0477ac */ /* 0x000e640008000800 */
[----:B------:R-:W-:-:S04]  /*07c0*/  IMAD.WIDE R16, R9, 0x2, R10 ;  /* 0x0000000209107825 */ /* 0x000fc800078e020a */
[C---:B------:R-:W-:Y:S02]  /*07d0*/  IMAD.WIDE R18, R9.reuse, 0x2, R12 ;  /* 0x0000000209127825 */ /* 0x040fe400078e020c */
[----:B------:R-:W2:Y:S02]  /*07e0*/  LDG.E.U16.CONSTANT R16, desc[UR6][R16.64] ;  /* 0x0000000610107981 */ /* 0x000ea4000c1e9500 */
[----:B0-----:R-:W-:Y:S02]  /*07f0*/  IMAD.WIDE R10, R9, 0x2, R14 ;  /* 0x00000002090a7825 */ /* 0x001fe400078e020e */
[----:B------:R-:W3:Y:S04]  /*0800*/  LDG.E.U16.CONSTANT R15, desc[UR6][R18.64] ;  /* 0x00000006120f7981 */ /* 0x000ee8000c1e9500 */
[----:B------:R0:W4:Y:S01]  /*0810*/  LDG.E.U16.CONSTANT R6, desc[UR6][R10.64] ;  /* 0x000000060a067981 */ /* 0x000122000c1e9500 */
[----:B------:R-:W5:Y:S02]  /*0820*/  S2R R13, SR_CgaCtaId ;  /* 0x00000000000d7919 */ /* 0x000f640000008800 */
[----:B-----5:R-:W-:-:S05]  /*0830*/  LEA R13, R13, R8, 0x18 ;  /* 0x000000080d0d7211 */ /* 0x020fca00078ec0ff */
[----:B------:R-:W-:-:S05]  /*0840*/  IMAD R0, R0, 0x88, R13 ;  /* 0x0000008800007824 */ /* 0x000fca00078e020d */
[----:B------:R-:W-:-:S05]  /*0850*/  LEA R20, R3, R0, 0x2 ;  /* 0x0000000003147211 */ /* 0x000fca00078e10ff */
[----:B------:R-:W5:Y:S04]  /*0860*/  LDS R0, [R20] ;  /* 0x0000000014007984 */ /* 0x000f680000000800 */
[----:B------:R-:W1:Y:S04]  /*0870*/  LDS R14, [R20+0x4] ;  /* 0x00000400140e7984 */ /* 0x000e680000000800 */
[----:B------:R-:W1:Y:S04]  /*0880*/  LDS R13, [R20+0x8] ;  /* 0x00000800140d7984 */ /* 0x000e680000000800 */
[----:B------:R-:W1:Y:S04]  /*0890*/  LDS R12, [R20+0x88] ;  /* 0x00008800140c7984 */ /* 0x000e680000000800 */
[----:B------:R-:W1:Y:S04]  /*08a0*/  LDS R3, [R20+0x8c] ;  /* 0x00008c0014037984 */ /* 0x000e680000000800 */
[----:B0-----:R-:W0:Y:S04]  /*08b0*/  LDS R11, [R20+0x90] ;  /* 0x00009000140b7984 */ /* 0x001e280000000800 */
[----:B------:R-:W0:Y:S01]  /*08c0*/  LDS R8, [R20+0x110] ;  /* 0x0001100014087984 */ /* 0x000e220000000800 */
[C---:B------:R-:W-:Y:S01]  /*08d0*/  VIADD R18, R4.reuse, 0x1 ;  /* 0x0000000104127836 */ /* 0x040fe20000000000 */
[----:B------:R-:W-:-:S02]  /*08e0*/  ISETP.GT.AND P4, PT, R4, RZ, PT ;  /* 0x000000ff0400720c */ /* 0x000fc40003f84270 */
[----:B------:R-:W0:Y:S04]  /*08f0*/  LDS R10, [R20+0x114] ;  /* 0x00011400140a7984 */ /* 0x000e280000000800 */
[----:B------:R1:W0:Y:S01]  /*0900*/  LDS R4, [R20+0x118] ;  /* 0x0001180014047984 */ /* 0x0002220000000800 */
[----:B------:R-:W-:Y:S02]  /*0910*/  ISETP.NE.AND P2, PT, R7, RZ, PT ;  /* 0x000000ff0700720c */ /* 0x000fe40003f45270 */
[----:B------:R-:W-:Y:S02]  /*0920*/  ISETP.GE.AND P0, PT, R18, R5, PT ;  /* 0x000000051200720c */ /* 0x000fe40003f06270 */
[----:B------:R-:W-:Y:S02]  /*0930*/  SEL R18, RZ, 0x1, !P4 ;  /* 0x00000001ff127807 */ /* 0x000fe40006000000 */
[----:B------:R-:W-:-:S02]  /*0940*/  SEL R17, RZ, 0x1, !P2 ;  /* 0x00000001ff117807 */ /* 0x000fc40005000000 */
[----:B------:R-:W-:Y:S01]  /*0950*/  SEL R5, RZ, 0x1, P0 ;  /* 0x00000001ff057807 */ /* 0x000fe20000000000 */
[----:B------:R-:W-:Y:S01]  /*0960*/  VIADD R19, R7, 0x1 ;  /* 0x0000000107137836 */ /* 0x000fe20000000000 */
[----:B------:R-:W-:Y:S02]  /*0970*/  LOP3.LUT P3, RZ, R18, R17, RZ, 0xc0, !PT ;  /* 0x0000001112ff7212 */ /* 0x000fe4000786c0ff */
[----:B------:R-:W-:Y:S02]  /*0980*/  LOP3.LUT P1, R7, R5, RZ, R17, 0xa0, !PT ;  /* 0x000000ff05077212 */ /* 0x000fe4000782a011 */
[----:B-----5:R-:W-:Y:S02]  /*0990*/  FMNMX R17, R0, 1, PT ;  /* 0x3f80000000117809 */ /* 0x020fe40003800000 */
[----:B-1----:R-:W-:Y:S02]  /*09a0*/  FSEL R20, R14, 1, P2 ;  /* 0x3f8000000e147808 */ /* 0x002fe40001000000 */
[----:B------:R-:W-:-:S02]  /*09b0*/  FSEL R23, R13, 1, P1 ;  /* 0x3f8000000d177808 */ /* 0x000fc40000800000 */
[----:B------:R-:W-:Y:S02]  /*09c0*/  FSEL R24, R13, RZ, P1 ;  /* 0x000000ff0d187208 */ /* 0x000fe40000800000 */
[----:B------:R-:W-:Y:S02]  /*09d0*/  FSEL R17, R17, 1, P3 ;  /* 0x3f80000011117808 */ /* 0x000fe40001800000 */
[----:B------:R-:W-:Y:S02]  /*09e0*/  ISETP.GE.AND P1, PT, R19, R2, PT ;  /* 0x000000021300720c */ /* 0x000fe40003f26270 */
[----:B------:R-:W-:Y:S02]  /*09f0*/  FMNMX R21, R0, -1, !PT ;  /* 0xbf80000000157809 */ /* 0x000fe40007800000 */
[----:B------:R-:W-:Y:S02]  /*0a00*/  FMNMX3 R2, R17, R20, R23, PT ;  /* 0x0000001411027276 */ /* 0x000fe40003800017 */
[----:B------:R-:W-:-:S02]  /*0a10*/  SEL R20, RZ, 0x1, P1 ;  /* 0x00000001ff147807 */ /* 0x000fc40000800000 */
[----:B------:R-:W-:Y:S02]  /*0a20*/  FSEL R22, R14, RZ, P2 ;  /* 0x000000ff0e167208 */ /* 0x000fe40001000000 */
[----:B------:R-:W-:Y:S02]  /*0a30*/  FSEL R21, R21, RZ, P3 ;  /* 0x000000ff15157208 */ /* 0x000fe40001800000 */
[----:B------:R-:W-:Y:S02]  /*0a40*/  FSEL R17, R12, 1, P4 ;  /* 0x3f8000000c117808 */ /* 0x000fe40002000000 */
[----:B------:R-:W-:Y:S02]  /*0a50*/  LOP3.LUT P5, R18, R18, RZ, R20, 0xa0, !PT ;  /* 0x000000ff12127212 */ /* 0x000fe400078aa014 */
[----:B------:R-:W-:Y:S02]  /*0a60*/  FMNMX3 R22, R21, R22, R24, !PT ;  /* 0x0000001615167276 */ /* 0x000fe40007800018 */
[----:B------:R-:W-:-:S02]  /*0a70*/  FSEL R19, R12, RZ, P4 ;  /* 0x000000ff0c137208 */ /* 0x000fc40002000000 */
[--C-:B------:R-:W-:Y:S02]  /*0a80*/  FMNMX3 R2, R2, R17, R3.reuse, PT ;  /* 0x0000001102027276 */ /* 0x100fe40003800003 */
[C---:B0-----:R-:W-:Y:S02]  /*0a90*/  FSEL R17, R11.reuse, 1, !P0 ;  /* 0x3f8000000b117808 */ /* 0x041fe40004000000 */
[----:B------:R-:W-:Y:S02]  /*0aa0*/  FSEL R21, R8, 1, P5 ;  /* 0x3f80000008157808 */ /* 0x000fe40002800000 */
[----:B------:R-:W-:Y:S02]  /*0ab0*/  FMNMX3 R19, R22, R19, R3, !PT ;  /* 0x0000001316137276 */ /* 0x000fe40007800003 */
[----:B------:R-:W-:Y:S02]  /*0ac0*/  FSEL R22, R11, RZ, !P0 ;  /* 0x000000ff0b167208 */ /* 0x000fe40004000000 */
[----:B------:R-:W-:-:S02]  /*0ad0*/  FSEL R23, R8, RZ, P5 ;  /* 0x000000ff08177208 */ /* 0x000fc40002800000 */
[----:B------:R-:W-:Y:S02]  /*0ae0*/  FMNMX3 R2, R2, R17, R21, PT ;  /* 0x0000001102027276 */ /* 0x000fe40003800015 */
[----:B------:R-:W-:Y:S02]  /*0af0*/  LOP3.LUT P5, R17, R5, RZ, R20, 0xa0, !PT ;  /* 0x000000ff05117212 */ /* 0x000fe400078aa014 */
[----:B------:R-:W-:Y:S02]  /*0b00*/  FMNMX3 R19, R19, R22, R23, !PT ;  /* 0x0000001613137276 */ /* 0x000fe40007800017 */
[C---:B------:R-:W-:Y:S02]  /*0b10*/  FSEL R23, R10.reuse, 1, !P1 ;  /* 0x3f8000000a177808 */ /* 0x040fe40004800000 */
[----:B------:R-:W-:Y:S02]  /*0b20*/  FSEL R22, R10, RZ, !P1 ;  /* 0x000000ff0a167208 */ /* 0x000fe40004800000 */
[----:B------:R-:W-:-:S02]  /*0b30*/  FSEL R24, R4, 1, P5 ;  /* 0x3f80000004187808 */ /* 0x000fc40002800000 */
[----:B------:R-:W-:Y:S02]  /*0b40*/  FSEL R25, R4, RZ, P5 ;  /* 0x000000ff04197208 */ /* 0x000fe40002800000 */
[----:B------:R-:W-:Y:S02]  /*0b50*/  FMNMX3 R2, R2, R23, R24, PT ;  /* 0x0000001702027276 */ /* 0x000fe40003800018 */
[----:B------:R-:W-:Y:S02]  /*0b60*/  FMNMX3 R19, R19, R22, R25, !PT ;  /* 0x0000001613137276 */ /* 0x000fe40007800019 */
[C---:B------:R-:W-:Y:S01]  /*0b70*/  IADD3 R21, PT, PT, R20.reuse, 0x2, RZ ;  /* 0x0000000214157810 */ /* 0x040fe20007ffe0ff */
[----:B------:R-:W-:Y:S02]  /*0b80*/  @!P2 VIADD R21, R20, 0x1 ;  /* 0x000000011415a836 */ /* 0x000fe40000000000 */
[----:B------:R-:W-:Y:S01]  /*0b90*/  FADD R20, -R2, R19 ;  /* 0x0000001302147221 */ /* 0x000fe20000000100 */
[----:B------:R-:W-:-:S03]  /*0ba0*/  FSEL R25, RZ, 1, !P3 ;  /* 0x3f800000ff197808 */ /* 0x000fc60005800000 */
[----:B------:R-:W-:Y:S01]  /*0bb0*/  FADD R23, R20, 0.10000000149011611938 ;  /* 0x3dcccccd14177421 */ /* 0x000fe20000000000 */
[----:B------:R-:W-:Y:S01]  /*0bc0*/  FSEL R24, RZ, 1, !P2 ;  /* 0x3f800000ff187808 */ /* 0x000fe20005000000 */
[----:B------:R-:W-:-:S03]  /*0bd0*/  VIADD R22, R5, 0x2 ;  /* 0x0000000205167836 */ /* 0x000fc60000000000 */
[----:B------:R-:W-:Y:S01]  /*0be0*/  FSETP.GEU.AND P2, PT, |R23|, 1.175494350822287508e-38, PT ;  /* 0x008000001700780b */ /* 0x000fe20003f4e200 */
[----:B------:R-:W-:Y:S01]  /*0bf0*/  FFMA R25, R0, R25, RZ ;  /* 0x0000001900197223 */ /* 0x000fe200000000ff */
[----:B------:R-:W-:Y:S02]  /*0c00*/  @!P4 IADD3 R22, PT, PT, R5, 0x1, RZ ;  /* 0x000000010516c810 */ /* 0x000fe40007ffe0ff */
[----:B------:R-:W-:Y:S01]  /*0c10*/  I2FP.F32.U32 R7, R7 ;  /* 0x0000000700077245 */ /* 0x000fe20000201000 */
[----:B------:R-:W-:Y:S01]  /*0c20*/  FFMA R24, R14, R24, R25 ;  /* 0x000000180e187223 */ /* 0x000fe20000000019 */
[----:B------:R-:W-:-:S03]  /*0c30*/  FSEL R0, RZ, 1, !P4 ;  /* 0x3f800000ff007808 */ /* 0x000fc60006000000 */
[----:B------:R-:W-:-:S04]  /*0c40*/  FFMA R7, R13, R7, R24 ;  /* 0x000000070d077223 */ /* 0x000fc80000000018 */
[----:B------:R-:W-:Y:S01]  /*0c50*/  @!P2 FMUL R23, R23, 16777216 ;  /* 0x4b8000001717a820 */ /* 0x000fe20000400000 */
[----:B------:R-:W-:Y:S01]  /*0c60*/  FFMA R0, R12, R0, R7 ;  /* 0x000000000c007223 */ /* 0x000fe20000000007 */
[----:B------:R-:W-:-:S03]  /*0c70*/  FSEL R7, RZ, 1, P0 ;  /* 0x3f800000ff077808 */ /* 0x000fc60000000000 */
[----:B------:R-:W-:Y:S01]  /*0c80*/  FADD R0, R3, R0 ;  /* 0x0000000003007221 */ /* 0x000fe20000000000 */
[----:B------:R-:W0:Y:S01]  /*0c90*/  MUFU.RCP R23, R23 ;  /* 0x0000001700177308 */ /* 0x000e220000001000 */
[----:B------:R-:W-:Y:S01]  /*0ca0*/  IMAD R21, R22, R21, RZ ;  /* 0x0000001516157224 */ /* 0x000fe200078e02ff */
[----:B------:R-:W-:Y:S01]  /*0cb0*/  I2FP.F32.U32 R18, R18 ;  /* 0x0000001200127245 */ /* 0x000fe20000201000 */
[----:B------:R-:W-:Y:S01]  /*0cc0*/  FFMA R7, R11, R7, R0 ;  /* 0x000000070b077223 */ /* 0x000fe20000000000 */
[----:B------:R-:W-:Y:S01]  /*0cd0*/  FMNMX R0, R3, 9.9999999747524270788e-07, !PT ;  /* 0x358637bd03007809 */ /* 0x000fe20007800000 */
[----:B------:R-:W-:Y:S01]  /*0ce0*/  IMAD.MOV.U32 R12, RZ, RZ, 0x3e2aaaab ;  /* 0x3e2aaaabff0c7424 */ /* 0x000fe200078e00ff */
[----:B------:R-:W-:Y:S01]  /*0cf0*/  PLOP3.LUT P0, PT, PT, PT, PT, 0x80, 0x8 ;  /* 0x000000000008781c */ /* 0x000fe20003f0f070 */
[----:B------:R-:W-:Y:S01]  /*0d00*/  FFMA R7, R8, R18, R7 ;  /* 0x0000001208077223 */ /* 0x000fe20000000007 */
[----:B------:R-:W-:Y:S02]  /*0d10*/  ISETP.NE.AND P4, PT, R21, 0x6, PT ;  /* 0x000000061500780c */ /* 0x000fe40003f85270 */
[----:B------:R-:W-:-:S02]  /*0d20*/  FSEL R11, RZ, 1, P1 ;  /* 0x3f800000ff0b7808 */ /* 0x000fc40000800000 */
[----:B------:R-:W-:Y:S01]  /*0d30*/  FSETP.GEU.AND P1, PT, |R0|, 1.175494350822287508e-38, PT ;  /* 0x008000000000780b */ /* 0x000fe20003f2e200 */
[----:B------:R-:W-:Y:S01]  /*0d40*/  @!P2 FMUL R20, R20, 16777216 ;  /* 0x4b8000001414a820 */ /* 0x000fe20000400000 */
[----:B------:R-:W-:Y:S01]  /*0d50*/  ISETP.NE.AND P5, PT, R21, 0x9, PT ;  /* 0x000000091500780c */ /* 0x000fe20003fa5270 */
[----:B------:R-:W-:Y:S01]  /*0d60*/  FFMA R7, R10, R11, R7 ;  /* 0x0000000b0a077223 */ /* 0x000fe20000000007 */
[----:B------:R-:W-:Y:S02]  /*0d70*/  FSEL R8, R12, 0.25, !P4 ;  /* 0x3e8000000c087808 */ /* 0x000fe40006000000 */
[----:B------:R-:W-:Y:S01]  /*0d80*/  I2FP.F32.U32 R17, R17 ;  /* 0x0000001100117245 */ /* 0x000fe20000201000 */
[----:B0-----:R-:W-:Y:S01]  /*0d90*/  FMUL R23, R23, R20 ;  /* 0x0000001417177220 */ /* 0x001fe20000400000 */
[----:B------:R-:W-:-:S03]  /*0da0*/  FSEL R8, R8, 0.11111111193895339966, P5 ;  /* 0x3de38e3908087808 */ /* 0x000fc60002800000 */
[----:B------:R-:W-:Y:S01]  /*0db0*/  FFMA R4, R4, R17, R7 ;  /* 0x0000001104047223 */ /* 0x000fe20000000007 */
[----:B------:R-:W-:Y:S01]  /*0dc0*/  FMUL R23, R23, UR4 ;  /* 0x0000000417177c20 */ /* 0x000fe20008400000 */
[----:B------:R-:W-:Y:S02]  /*0dd0*/  @!P1 FMUL R0, R0, 16777216 ;  /* 0x4b80000000009820 */ /* 0x000fe40000400000 */
[----:B------:R-:W-:-:S04]  /*0de0*/  FFMA R4, R4, -R8, R3 ;  /* 0x8000000804047223 */ /* 0x000fc80000000003 */
[----:B------:R-:W-:Y:S02]  /*0df0*/  FFMA R4, R4, R23, R3 ;  /* 0x0000001704047223 */ /* 0x000fe40000000003 */
[----:B------:R-:W0:Y:S03]  /*0e00*/  MUFU.RCP R3, R0 ;  /* 0x0000000000037308 */ /* 0x000e260000001000 */
[----:B------:R-:W-:Y:S01]  /*0e10*/  FMNMX R19, R19, R4, PT ;  /* 0x0000000413137209 */ /* 0x000fe20003800000 */
[----:B------:R-:W-:Y:S02]  /*0e20*/  IMAD.MOV.U32 R8, RZ, RZ, 0x3f800000 ;  /* 0x3f800000ff087424 */ /* 0x000fe400078e00ff */
[----:B--2---:R-:W-:Y:S02]  /*0e30*/  HADD2.F32 R16, -RZ, R16.H0_H0 ;  /* 0x20000010ff107230 */ /* 0x004fe40000004100 */
[----:B---3--:R-:W-:-:S02]  /*0e40*/  HADD2.F32 R15, -RZ, R15.H0_H0 ;  /* 0x2000000fff0f7230 */ /* 0x008fc40000004100 */
[----:B----4-:R-:W-:-:S05]  /*0e50*/  HADD2.F32 R6, -RZ, R6.H0_H0 ;  /* 0x20000006ff067230 */ /* 0x010fca0000004100 */
[----:B------:R-:W-:-:S04]  /*0e60*/  FMNMX3 R5, R6, R16, R15, !PT ;  /* 0x0000001006057276 */ /* 0x000fc8000780000f */
[----:B------:R-:W-:-:S13]  /*0e70*/  FSETP.GT.AND P3, PT, R5, RZ, PT ;  /* 0x000000ff0500720b */ /* 0x000fda0003f64000 */
[----:B------:R-:W-:-:S04]  /*0e80*/  @P3 FSETP.GEU.AND P6, PT, |R5|, 1.175494350822287508e-38, PT ;  /* 0x008000000500380b */ /* 0x000fc80003fce200 */
[----:B------:R-:W-:-:S13]  /*0e90*/  @P3 PLOP3.LUT P0, PT, P6, PT, PT, 0x80, 0x8 ;  /* 0x000000000008381c */ /* 0x000fda000370f070 */
[----:B------:R-:W-:-:S06]  /*0ea0*/  @!P0 FMUL R5, R5, 16777216 ;  /* 0x4b80000005058820 */ /* 0x000fcc0000400000 */
[----:B------:R-:W1:Y:S01]  /*0eb0*/  @P3 MUFU.RCP R5, R5 ;  /* 0x0000000500053308 */ /* 0x000e620000001000 */
[----:B------:R-:W-:Y:S01]  /*0ec0*/  FMNMX R2, R2, R19, !PT ;  /* 0x0000001302027209 */ /* 0x000fe20007800000 */
[----:B------:R-:W-:Y:S01]  /*0ed0*/  HFMA2 R4, -RZ, RZ, 1.875, 0 ;  /* 0x3f800000ff047431 */ /* 0x000fe200000001ff */
[----:B------:R-:W-:-:S03]  /*0ee0*/  @P3 FSEL R8, R8, 16777216, P6 ;  /* 0x4b80000008083808 */ /* 0x000fc60003000000 */
[----:B------:R-:W-:-:S04]  /*0ef0*/  @!P1 FMUL R2, R2, 16777216 ;  /* 0x4b80000002029820 */ /* 0x000fc80000400000 */
[----:B0-----:R-:W-:Y:S01]  /*0f00*/  FMUL R3, R3, R2 ;  /* 0x0000000203037220 */ /* 0x001fe20000400000 */
[----:B-1----:R-:W-:-:S05]  /*0f10*/  @P3 FMUL R4, R5, R8 ;  /* 0x0000000805043220 */ /* 0x002fca0000400000 */
[----:B------:R-:W-:Y:S02]  /*0f20*/  FMNMX R5, R3, R4, PT ;  /* 0x0000000403057209 */ /* 0x000fe40003800000 */
[----:B------:R-:W0:Y:S01]  /*0f30*/  LDC.64 R2, c[0x0][0x388] ;  /* 0x0000e200ff027b82 */ /* 0x000e220000000a00 */
[----:B------:R-:W-:Y:S02]  /*0f40*/  IMAD.MOV.U32 R11, RZ, RZ, 0x437f0000 ;  /* 0x437f0000ff0b7424 */ /* 0x000fe400078e00ff */
[-C--:B------:R-:W-:Y:S01]  /*0f50*/  FMUL.SAT R15, R15, R5.reuse ;  /* 0x000000050f0f7220 */ /* 0x080fe20000402000 */
[-C--:B------:R-:W-:Y:S01]  /*0f60*/  FMUL.SAT R6, R6, R5.reuse ;  /* 0x0000000506067220 */ /* 0x080fe20000402000 */
[----:B------:R-:W-:Y:S02]  /*0f70*/  FMUL.SAT R16, R16, R5 ;  /* 0x0000000510107220 */ /* 0x000fe40000402000 */
[-C--:B------:R-:W-:Y:S01]  /*0f80*/  FFMA R15, R15, R11.reuse, 0.5 ;  /* 0x3f0000000f0f7423 */ /* 0x080fe2000000000b */
[-C--:B------:R-:W-:Y:S01]  /*0f90*/  FFMA R6, R6, R11.reuse, 0.5 ;  /* 0x3f00000006067423 */ /* 0x080fe2000000000b */
[----:B------:R-:W-:-:S03]  /*0fa0*/  FFMA R16, R16, R11, 0.5 ;  /* 0x3f00000010107423 */ /* 0x000fc6000000000b */
[----:B------:R-:W1:Y:S08]  /*0fb0*/  F2I.U32.TRUNC.NTZ R7, R6 ;  /* 0x0000000600077305 */ /* 0x000e70000020f000 */
[----:B------:R-:W2:Y:S08]  /*0fc0*/  F2I.U32.TRUNC.NTZ R5, R16 ;  /* 0x0000001000057305 */ /* 0x000eb0000020f000 */
[----:B------:R-:W3:Y:S01]  /*0fd0*/  F2I.U32.TRUNC.NTZ R15, R15 ;  /* 0x0000000f000f7305 */ /* 0x000ee2000020f000 */
[----:B0-----:R-:W-:-:S05]  /*0fe0*/  IMAD.WIDE R2, R9, 0x3, R2 ;  /* 0x0000000309027825 */ /* 0x001fca00078e0202 */
[----:B-1----:R-:W-:Y:S04]  /*0ff0*/  STG.E.U8 desc[UR6][R2.64], R7 ;  /* 0x0000000702007986 */ /* 0x002fe8000c101106 */
[----:B--2---:R-:W-:Y:S04]  /*1000*/  STG.E.U8 desc[UR6][R2.64+0x1], R5 ;  /* 0x0000010502007986 */ /* 0x004fe8000c101106 */
[----:B---3--:R-:W-:Y:S01]  /*1010*/  STG.E.U8 desc[UR6][R2.64+0x2], R15 ;  /* 0x0000020f02007986 */ /* 0x008fe2000c101106 */
[----:B------:R-:W-:Y:S05]  /*1020*/  EXIT ;  /* 0x000000000000794d */ /* 0x000fea0003800000 */
.L_x_7:
        /* <DEDUP_REMOVED lines=13> */
.L_x_9:


//--------------------- .nv.shared.reserved.0     --------------------------
	.section	.nv.shared.reserved.0,"aw",@nobits
	.weak		__nv_reservedSMEM_offset_0_alias
	.size		__nv_reservedSMEM_offset_0_alias, 0, 64
	.other		__nv_reservedSMEM_offset_0_alias,@"STO_CUDA_RESERVED_SHARED STV_DEFAULT"
__nv_reservedSMEM_offset_0_alias:
	.zero		0
	.zero		64


//--------------------- .nv.shared.enhance_kernel --------------------------
	.section	.nv.shared.enhance_kernel,"aw",@nobits
	.sectionflags	@""
	.align	4
.nv.shared.enhance_kernel:
	.zero		2384


//--------------------- .nv.constant0.bgr_u8_to_rgb_f16_planar_vectorized --------------------------
	.section	.nv.constant0.bgr_u8_to_rgb_f16_planar_vectorized,"a",@progbits
	.sectionflags	@""
	.align	4
.nv.constant0.bgr_u8_to_rgb_f16_planar_vectorized:
	.zero		920


//--------------------- .nv.constant0.enhance_kernel --------------------------
	.section	.nv.constant0.enhance_kernel,"a",@progbits
	.sectionflags	@""
	.align	4
.nv.constant0.enhance_kernel:
	.zero		928


//--------------------- SYMBOLS --------------------------

	.type		.nv.reservedSmem.offset0,@object
	.size		.nv.reservedSmem.offset0,0x4
	.type		.nv.reservedSmem.cap,@object
	.size		.nv.reservedSmem.cap,0x4
